	.headerflags	@"EF_CUDA_TEXMODE_UNIFIED EF_CUDA_64BIT_ADDRESS EF_CUDA_ACCELERATORS EF_CUDA_SM90 EF_CUDA_VIRTUAL_SM(EF_CUDA_SM90)"
	.elftype	@"ET_EXEC"


//--------------------- .nv.info                  --------------------------
	.section	.nv.info,"",@"SHT_CUDA_INFO"
	.align	4


	//----- nvinfo : EIATTR_REGCOUNT
	.align		4
        /*0000*/ 	.byte	0x04, 0x2f
        /*0002*/ 	.short	(.L_1 - .L_0)
	.align		4
.L_0:
        /*0004*/ 	.word	index@(triton_poi_fused_cat_44)
        /*0008*/ 	.word	0x00000018


	//----- nvinfo : EIATTR_MIN_STACK_SIZE
	.align		4
.L_1:
        /*000c*/ 	.byte	0x04, 0x12
        /*000e*/ 	.short	(.L_3 - .L_2)
	.align		4
.L_2:
        /*0010*/ 	.word	index@(triton_poi_fused_cat_44)
        /*0014*/ 	.word	0x00000000


	//----- nvinfo : EIATTR_FRAME_SIZE
	.align		4
.L_3:
        /*0018*/ 	.byte	0x04, 0x11
        /*001a*/ 	.short	(.L_5 - .L_4)
	.align		4
.L_4:
        /*001c*/ 	.word	index@(triton_poi_fused_cat_44)
        /*0020*/ 	.word	0x00000000


	//----- nvinfo : EIATTR_MIN_STACK_SIZE
	.align		4
.L_5:
        /*0024*/ 	.byte	0x04, 0x12
        /*0026*/ 	.short	(.L_7 - .L_6)
	.align		4
.L_6:
        /*0028*/ 	.word	index@(triton_poi_fused_cat_44)
        /*002c*/ 	.word	0x00000000
.L_7:


//--------------------- .nv.info.triton_poi_fused_cat_44 --------------------------
	.section	.nv.info.triton_poi_fused_cat_44,"",@"SHT_CUDA_INFO"
	.sectionflags	@""
	.align	4


	//----- nvinfo : EIATTR_CUDA_API_VERSION
	.align		4
        /*0000*/ 	.byte	0x04, 0x37
        /*0002*/ 	.short	(.L_9 - .L_8)
.L_8:
        /*0004*/ 	.word	0x0000007c


	//----- nvinfo : EIATTR_KPARAM_INFO
	.align		4
.L_9:
        /*0008*/ 	.byte	0x04, 0x17
        /*000a*/ 	.short	(.L_11 - .L_10)
.L_10:
        /*000c*/ 	.word	0x00000000
        /*0010*/ 	.short	0x0005
        /*0012*/ 	.short	0x0028
        /*0014*/ 	.byte	0x00, 0xf0, 0x11, 0x00


	//----- nvinfo : EIATTR_KPARAM_INFO
	.align		4
.L_11:
        /*0018*/ 	.byte	0x04, 0x17
        /*001a*/ 	.short	(.L_13 - .L_12)
.L_12:
        /*001c*/ 	.word	0x00000000
        /*0020*/ 	.short	0x0004
        /*0022*/ 	.short	0x0020
        /*0024*/ 	.byte	0x00, 0xf4, 0x21, 0x00


	//----- nvinfo : EIATTR_KPARAM_INFO
	.align		4
.L_13:
        /*0028*/ 	.byte	0x04, 0x17
        /*002a*/ 	.short	(.L_15 - .L_14)
.L_14:
        /*002c*/ 	.word	0x00000000
        /*0030*/ 	.short	0x0003
        /*0032*/ 	.short	0x0018
        /*0034*/ 	.byte	0x00, 0xf4, 0x21, 0x00


	//----- nvinfo : EIATTR_KPARAM_INFO
	.align		4
.L_15:
        /*0038*/ 	.byte	0x04, 0x17
        /*003a*/ 	.short	(.L_17 - .L_16)
.L_16:
        /*003c*/ 	.word	0x00000000
        /*0040*/ 	.short	0x0002
        /*0042*/ 	.short	0x0010
        /*0044*/ 	.byte	0x00, 0xf4, 0x21, 0x00


	//----- nvinfo : EIATTR_KPARAM_INFO
	.align		4
.L_17:
        /*0048*/ 	.byte	0x04, 0x17
        /*004a*/ 	.short	(.L_19 - .L_18)
.L_18:
        /*004c*/ 	.word	0x00000000
        /*0050*/ 	.short	0x0001
        /*0052*/ 	.short	0x0008
        /*0054*/ 	.byte	0x00, 0xf4, 0x21, 0x00


	//----- nvinfo : EIATTR_KPARAM_INFO
	.align		4
.L_19:
        /*0058*/ 	.byte	0x04, 0x17
        /*005a*/ 	.short	(.L_21 - .L_20)
.L_20:
        /*005c*/ 	.word	0x00000000
        /*0060*/ 	.short	0x0000
        /*0062*/ 	.short	0x0000
        /*0064*/ 	.byte	0x00, 0xf4, 0x21, 0x00


	//----- nvinfo : EIATTR_SPARSE_MMA_MASK
	.align		4
.L_21:
        /*0068*/ 	.byte	0x03, 0x50
        /*006a*/ 	.short	0x0000


	//----- nvinfo : EIATTR_MAXREG_COUNT
	.align		4
        /*006c*/ 	.byte	0x03, 0x1b
        /*006e*/ 	.short	0x00ff


	//----- nvinfo : EIATTR_EXIT_INSTR_OFFSETS
	.align		4
        /*0070*/ 	.byte	0x04, 0x1c
        /*0072*/ 	.short	(.L_23 - .L_22)


	//   ....[0]....
.L_22:
        /*0074*/ 	.word	0x000001e0


	//----- nvinfo : EIATTR_REQNTID
	.align		4
.L_23:
        /*0078*/ 	.byte	0x04, 0x10
        /*007a*/ 	.short	(.L_25 - .L_24)
.L_24:
        /*007c*/ 	.word	0x00000080
        /*0080*/ 	.word	0x00000001
        /*0084*/ 	.word	0x00000001


	//----- nvinfo : EIATTR_CBANK_PARAM_SIZE
	.align		4
.L_25:
        /*0088*/ 	.byte	0x03, 0x19
        /*008a*/ 	.short	0x002c


	//----- nvinfo : EIATTR_PARAM_CBANK
	.align		4
        /*008c*/ 	.byte	0x04, 0x0a
        /*008e*/ 	.short	(.L_27 - .L_26)
	.align		4
.L_26:
        /*0090*/ 	.word	index@(.nv.constant0.triton_poi_fused_cat_44)
        /*0094*/ 	.short	0x0210
        /*0096*/ 	.short	0x002c


	//----- nvinfo : EIATTR_SW_WAR
	.align		4
.L_27:
        /*0098*/ 	.byte	0x04, 0x36
        /*009a*/ 	.short	(.L_29 - .L_28)
.L_28:
        /*009c*/ 	.word	0x00000008
.L_29:


//--------------------- .nv.callgraph             --------------------------
	.section	.nv.callgraph,"",@"SHT_CUDA_CALLGRAPH"
	.align	4
	.sectionentsize	8
	.align		4
        /*0000*/ 	.word	0x00000000
	.align		4
        /*0004*/ 	.word	0xffffffff
	.align		4
        /*0008*/ 	.word	0x00000000
	.align		4
        /*000c*/ 	.word	0xfffffffe
	.align		4
        /*0010*/ 	.word	0x00000000
	.align		4
        /*0014*/ 	.word	0xfffffffd
	.align		4
        /*0018*/ 	.word	0x00000000
	.align		4
        /*001c*/ 	.word	0xfffffffc


//--------------------- .text.triton_poi_fused_cat_44 --------------------------
	.section	.text.triton_poi_fused_cat_44,"ax",@progbits
	.align	128
        .global         triton_poi_fused_cat_44
        .type           triton_poi_fused_cat_44,@function
        .size           triton_poi_fused_cat_44,(.L_x_1 - triton_poi_fused_cat_44)
        .other          triton_poi_fused_cat_44,@"STO_CUDA_ENTRY STV_DEFAULT"
triton_poi_fused_cat_44:
.text.triton_poi_fused_cat_44:
[----:B------:R-:W-:Y:S01]  /*0000*/  LDC R1, c[0x0][0x28] ;  /* 0x00000a00ff017b82 */ /* 0x000fe20000000800 */
[----:B------:R-:W1:Y:S07]  /*0010*/  S2R R0, SR_TID.X ;  /* 0x0000000000007919 */ /* 0x000e6e0000002100 */
[----:B------:R-:W2:Y:S01]  /*0020*/  LDC.64 R4, c[0x0][0x210] ;  /* 0x00008400ff047b82 */ /* 0x000ea20000000a00 */
[----:B------:R-:W-:Y:S01]  /*0030*/  ULDC.64 UR4, c[0x0][0x208] ;  /* 0x0000820000047ab9 */ /* 0x000fe20000000a00 */
[----:B------:R-:W3:Y:S06]  /*0040*/  S2R R15, SR_CTAID.X ;  /* 0x00000000000f7919 */ /* 0x000eec0000002500 */
[----:B------:R-:W4:Y:S08]  /*0050*/  LDC.64 R10, c[0x0][0x218] ;  /* 0x00008600ff0a7b82 */ /* 0x000f300000000a00 */
[----:B------:R-:W5:Y:S08]  /*0060*/  LDC.64 R12, c[0x0][0x220] ;  /* 0x00008800ff0c7b82 */ /* 0x000f700000000a00 */
[----:B------:R-:W4:Y:S01]  /*0070*/  LDC.64 R8, c[0x0][0x228] ;  /* 0x00008a00ff087b82 */ /* 0x000f220000000a00 */
[----:B-1----:R-:W-:-:S04]  /*0080*/  SHF.L.U32 R0, R0, 0x2, RZ ;  /* 0x0000000200007819 */ /* 0x002fc800000006ff */
[----:B------:R-:W-:-:S04]  /*0090*/  LOP3.LUT R0, R0, 0x1fc, RZ, 0xc0, !PT ;  /* 0x000001fc00007812 */ /* 0x000fc800078ec0ff */
[----:B---3--:R-:W-:-:S05]  /*00a0*/  LEA R15, R15, R0, 0x9 ;  /* 0x000000000f0f7211 */ /* 0x008fca00078e48ff */
[----:B--2---:R-:W-:-:S06]  /*00b0*/  IMAD.WIDE R4, R15, 0x4, R4 ;  /* 0x000000040f047825 */ /* 0x004fcc00078e0204 */
[----:B------:R-:W2:Y:S01]  /*00c0*/  LDG.E.128 R4, desc[UR4][R4.64] ;  /* 0x0000000404047981 */ /* 0x000ea2000c1e1d00 */
[----:B------:R-:W-:-:S05]  /*00d0*/  IMAD.HI R0, R15, 0x2aaaaaab, RZ ;  /* 0x2aaaaaab0f007827 */ /* 0x000fca00078e02ff */
[----:B------:R-:W-:-:S04]  /*00e0*/  SHF.R.U32.HI R3, RZ, 0x1f, R0 ;  /* 0x0000001fff037819 */ /* 0x000fc80000011600 */
[----:B------:R-:W-:Y:S02]  /*00f0*/  LEA.HI.SX32 R0, R0, R3, 0x15 ;  /* 0x0000000300007211 */ /* 0x000fe400078faaff */
[----:B------:R-:W1:Y:S03]  /*0100*/  LDC.64 R2, c[0x0][0x230] ;  /* 0x00008c00ff027b82 */ /* 0x000e660000000a00 */
[----:B------:R-:W-:-:S04]  /*0110*/  IMAD R15, R0, -0x3000, R15 ;  /* 0xffffd000000f7824 */ /* 0x000fc800078e020f */
[----:B------:R-:W-:-:S04]  /*0120*/  IMAD R15, R0, 0x3c000, R15 ;  /* 0x0003c000000f7824 */ /* 0x000fc800078e020f */
[----:B------:R-:W-:Y:S02]  /*0130*/  IMAD R17, R0, 0x3000, R15 ;  /* 0x0000300000117824 */ /* 0x000fe400078e020f */
[----:B----4-:R-:W-:-:S04]  /*0140*/  IMAD.WIDE R10, R15, 0x4, R10 ;  /* 0x000000040f0a7825 */ /* 0x010fc800078e020a */
[----:B------:R-:W-:Y:S02]  /*0150*/  IMAD R19, R0, 0x3000, R17 ;  /* 0x0000300000137824 */ /* 0x000fe400078e0211 */
[----:B-----5:R-:W-:-:S04]  /*0160*/  IMAD.WIDE R12, R17, 0x4, R12 ;  /* 0x00000004110c7825 */ /* 0x020fc800078e020c */
[----:B------:R-:W-:Y:S02]  /*0170*/  IMAD R21, R0, 0x3000, R19 ;  /* 0x0000300000157824 */ /* 0x000fe400078e0213 */
[----:B0-----:R-:W-:-:S04]  /*0180*/  IMAD.WIDE R8, R19, 0x4, R8 ;  /* 0x0000000413087825 */ /* 0x001fc800078e0208 */
[----:B-1----:R-:W-:Y:S01]  /*0190*/  IMAD.WIDE R2, R21, 0x4, R2 ;  /* 0x0000000415027825 */ /* 0x002fe200078e0202 */
[----:B--2---:R-:W-:Y:S04]  /*01a0*/  STG.E.128 desc[UR4][R10.64], R4 ;  /* 0x000000040a007986 */ /* 0x004fe8000c101d04 */
[----:B------:R-:W-:Y:S04]  /*01b0*/  STG.E.128 desc[UR4][R12.64], R4 ;  /* 0x000000040c007986 */ /* 0x000fe8000c101d04 */
[----:B------:R-:W-:Y:S04]  /*01c0*/  STG.E.128 desc[UR4][R8.64], R4 ;  /* 0x0000000408007986 */ /* 0x000fe8000c101d04 */
[----:B------:R-:W-:Y:S01]  /*01d0*/  STG.E.128 desc[UR4][R2.64], R4 ;  /* 0x0000000402007986 */ /* 0x000fe2000c101d04 */
[----:B------:R-:W-:Y:S05]  /*01e0*/  EXIT ;  /* 0x000000000000794d */ /* 0x000fea0003800000 */
.L_x_0:
[----:B------:R-:W-:-:S00]  /*01f0*/  BRA `(.L_x_0) ;  /* 0xfffffffc00fc7947 */ /* 0x000fc0000383ffff */
[----:B------:R-:W-:-:S00]  /*0200*/  NOP ;  /* 0x0000000000007918 */ /* 0x000fc00000000000 */
[----:B------:R-:W-:-:S00]  /*0210*/  NOP ;  /* 0x0000000000007918 */ /* 0x000fc00000000000 */
[----:B------:R-:W-:-:S00]  /*0220*/  NOP ;  /* 0x0000000000007918 */ /* 0x000fc00000000000 */
[----:B------:R-:W-:-:S00]  /*0230*/  NOP ;  /* 0x0000000000007918 */ /* 0x000fc00000000000 */
[----:B------:R-:W-:-:S00]  /*0240*/  NOP ;  /* 0x0000000000007918 */ /* 0x000fc00000000000 */
[----:B------:R-:W-:-:S00]  /*0250*/  NOP ;  /* 0x0000000000007918 */ /* 0x000fc00000000000 */
[----:B------:R-:W-:-:S00]  /*0260*/  NOP ;  /* 0x0000000000007918 */ /* 0x000fc00000000000 */
[----:B------:R-:W-:-:S00]  /*0270*/  NOP ;  /* 0x0000000000007918 */ /* 0x000fc00000000000 */
.L_x_1:


//--------------------- .nv.constant0.triton_poi_fused_cat_44 --------------------------
	.section	.nv.constant0.triton_poi_fused_cat_44,"a",@progbits
	.sectionflags	@""
	.align	4
.nv.constant0.triton_poi_fused_cat_44:
	.zero		572
